	.headerflags	@"EF_CUDA_TEXMODE_UNIFIED EF_CUDA_64BIT_ADDRESS EF_CUDA_ACCELERATORS EF_CUDA_SM90 EF_CUDA_VIRTUAL_SM(EF_CUDA_SM90)"
	.elftype	@"ET_EXEC"


//--------------------- .nv.info                  --------------------------
	.section	.nv.info,"",@"SHT_CUDA_INFO"
	.align	4


	//----- nvinfo : EIATTR_REGCOUNT
	.align		4
        /*0000*/ 	.byte	0x04, 0x2f
        /*0002*/ 	.short	(.L_1 - .L_0)
	.align		4
.L_0:
        /*0004*/ 	.word	index@(triton_poi_fused__prelu_kernel_13)
        /*0008*/ 	.word	0x0000000e


	//----- nvinfo : EIATTR_MIN_STACK_SIZE
	.align		4
.L_1:
        /*000c*/ 	.byte	0x04, 0x12
        /*000e*/ 	.short	(.L_3 - .L_2)
	.align		4
.L_2:
        /*0010*/ 	.word	index@(triton_poi_fused__prelu_kernel_13)
        /*0014*/ 	.word	0x00000000


	//----- nvinfo : EIATTR_FRAME_SIZE
	.align		4
.L_3:
        /*0018*/ 	.byte	0x04, 0x11
        /*001a*/ 	.short	(.L_5 - .L_4)
	.align		4
.L_4:
        /*001c*/ 	.word	index@(triton_poi_fused__prelu_kernel_13)
        /*0020*/ 	.word	0x00000000


	//----- nvinfo : EIATTR_MIN_STACK_SIZE
	.align		4
.L_5:
        /*0024*/ 	.byte	0x04, 0x12
        /*0026*/ 	.short	(.L_7 - .L_6)
	.align		4
.L_6:
        /*0028*/ 	.word	index@(triton_poi_fused__prelu_kernel_13)
        /*002c*/ 	.word	0x00000000
.L_7:


//--------------------- .nv.info.triton_poi_fused__prelu_kernel_13 --------------------------
	.section	.nv.info.triton_poi_fused__prelu_kernel_13,"",@"SHT_CUDA_INFO"
	.sectionflags	@""
	.align	4


	//----- nvinfo : EIATTR_CUDA_API_VERSION
	.align		4
        /*0000*/ 	.byte	0x04, 0x37
        /*0002*/ 	.short	(.L_9 - .L_8)
.L_8:
        /*0004*/ 	.word	0x0000007c


	//----- nvinfo : EIATTR_KPARAM_INFO
	.align		4
.L_9:
        /*0008*/ 	.byte	0x04, 0x17
        /*000a*/ 	.short	(.L_11 - .L_10)
.L_10:
        /*000c*/ 	.word	0x00000000
        /*0010*/ 	.short	0x0003
        /*0012*/ 	.short	0x0018
        /*0014*/ 	.byte	0x00, 0xf0, 0x11, 0x00


	//----- nvinfo : EIATTR_KPARAM_INFO
	.align		4
.L_11:
        /*0018*/ 	.byte	0x04, 0x17
        /*001a*/ 	.short	(.L_13 - .L_12)
.L_12:
        /*001c*/ 	.word	0x00000000
        /*0020*/ 	.short	0x0002
        /*0022*/ 	.short	0x0010
        /*0024*/ 	.byte	0x00, 0xf4, 0x21, 0x00


	//----- nvinfo : EIATTR_KPARAM_INFO
	.align		4
.L_13:
        /*0028*/ 	.byte	0x04, 0x17
        /*002a*/ 	.short	(.L_15 - .L_14)
.L_14:
        /*002c*/ 	.word	0x00000000
        /*0030*/ 	.short	0x0001
        /*0032*/ 	.short	0x0008
        /*0034*/ 	.byte	0x00, 0xf4, 0x21, 0x00


	//----- nvinfo : EIATTR_KPARAM_INFO
	.align		4
.L_15:
        /*0038*/ 	.byte	0x04, 0x17
        /*003a*/ 	.short	(.L_17 - .L_16)
.L_16:
        /*003c*/ 	.word	0x00000000
        /*0040*/ 	.short	0x0000
        /*0042*/ 	.short	0x0000
        /*0044*/ 	.byte	0x00, 0xf4, 0x21, 0x00


	//----- nvinfo : EIATTR_SPARSE_MMA_MASK
	.align		4
.L_17:
        /*0048*/ 	.byte	0x03, 0x50
        /*004a*/ 	.short	0x0000


	//----- nvinfo : EIATTR_MAXREG_COUNT
	.align		4
        /*004c*/ 	.byte	0x03, 0x1b
        /*004e*/ 	.short	0x00ff


	//----- nvinfo : EIATTR_EXIT_INSTR_OFFSETS
	.align		4
        /*0050*/ 	.byte	0x04, 0x1c
        /*0052*/ 	.short	(.L_19 - .L_18)


	//   ....[0]....
.L_18:
        /*0054*/ 	.word	0x00000130


	//   ....[1]....
        /*0058*/ 	.word	0x00000150


	//----- nvinfo : EIATTR_REQNTID
	.align		4
.L_19:
        /*005c*/ 	.byte	0x04, 0x10
        /*005e*/ 	.short	(.L_21 - .L_20)
.L_20:
        /*0060*/ 	.word	0x00000020
        /*0064*/ 	.word	0x00000001
        /*0068*/ 	.word	0x00000001


	//----- nvinfo : EIATTR_CBANK_PARAM_SIZE
	.align		4
.L_21:
        /*006c*/ 	.byte	0x03, 0x19
        /*006e*/ 	.short	0x001c


	//----- nvinfo : EIATTR_PARAM_CBANK
	.align		4
        /*0070*/ 	.byte	0x04, 0x0a
        /*0072*/ 	.short	(.L_23 - .L_22)
	.align		4
.L_22:
        /*0074*/ 	.word	index@(.nv.constant0.triton_poi_fused__prelu_kernel_13)
        /*0078*/ 	.short	0x0210
        /*007a*/ 	.short	0x001c


	//----- nvinfo : EIATTR_SW_WAR
	.align		4
.L_23:
        /*007c*/ 	.byte	0x04, 0x36
        /*007e*/ 	.short	(.L_25 - .L_24)
.L_24:
        /*0080*/ 	.word	0x00000008
.L_25:


//--------------------- .nv.callgraph             --------------------------
	.section	.nv.callgraph,"",@"SHT_CUDA_CALLGRAPH"
	.align	4
	.sectionentsize	8
	.align		4
        /*0000*/ 	.word	0x00000000
	.align		4
        /*0004*/ 	.word	0xffffffff
	.align		4
        /*0008*/ 	.word	0x00000000
	.align		4
        /*000c*/ 	.word	0xfffffffe
	.align		4
        /*0010*/ 	.word	0x00000000
	.align		4
        /*0014*/ 	.word	0xfffffffd
	.align		4
        /*0018*/ 	.word	0x00000000
	.align		4
        /*001c*/ 	.word	0xfffffffc


//--------------------- .text.triton_poi_fused__prelu_kernel_13 --------------------------
	.section	.text.triton_poi_fused__prelu_kernel_13,"ax",@progbits
	.align	128
        .global         triton_poi_fused__prelu_kernel_13
        .type           triton_poi_fused__prelu_kernel_13,@function
        .size           triton_poi_fused__prelu_kernel_13,(.L_x_1 - triton_poi_fused__prelu_kernel_13)
        .other          triton_poi_fused__prelu_kernel_13,@"STO_CUDA_ENTRY STV_DEFAULT"
triton_poi_fused__prelu_kernel_13:
.text.triton_poi_fused__prelu_kernel_13:
[----:B------:R-:W0:Y:S02]  /*0000*/  LDC R1, c[0x0][0x28] ;  /* 0x00000a00ff017b82 */ /* 0x000e240000000800 */
[----:B------:R-:W1:Y:S01]  /*0010*/  S2R R8, SR_TID.X ;  /* 0x0000000000087919 */ /* 0x000e620000002100 */
[----:B------:R-:W2:Y:S01]  /*0020*/  LDC.64 R2, c[0x0][0x210] ;  /* 0x00008400ff027b82 */ /* 0x000ea20000000a00 */
[----:B------:R-:W-:Y:S01]  /*0030*/  IMAD.MOV.U32 R11, RZ, RZ, RZ ;  /* 0x000000ffff0b7224 */ /* 0x000fe200078e00ff */
[----:B------:R-:W-:Y:S01]  /*0040*/  ULDC.64 UR4, c[0x0][0x208] ;  /* 0x0000820000047ab9 */ /* 0x000fe20000000a00 */
[----:B------:R-:W3:Y:S05]  /*0050*/  S2R R9, SR_CTAID.X ;  /* 0x0000000000097919 */ /* 0x000eea0000002500 */
[----:B------:R-:W4:Y:S08]  /*0060*/  LDC.64 R4, c[0x0][0x218] ;  /* 0x00008600ff047b82 */ /* 0x000f300000000a00 */
[----:B------:R-:W5:Y:S01]  /*0070*/  LDC.64 R6, c[0x0][0x220] ;  /* 0x00008800ff067b82 */ /* 0x000f620000000a00 */
[----:B-1----:R-:W-:Y:S01]  /*0080*/  LOP3.LUT R0, R8, 0x7, RZ, 0xc0, !PT ;  /* 0x0000000708007812 */ /* 0x002fe200078ec0ff */
[----:B----4-:R-:W4:Y:S04]  /*0090*/  LDG.E R4, desc[UR4][R4.64] ;  /* 0x0000000404047981 */ /* 0x010f28000c1e1900 */
[----:B---3--:R-:W-:-:S04]  /*00a0*/  IMAD R9, R9, 0x8, R0 ;  /* 0x0000000809097824 */ /* 0x008fc800078e0200 */
[C---:B--2---:R-:W-:Y:S01]  /*00b0*/  IMAD.WIDE R2, R9.reuse, 0x4, R2 ;  /* 0x0000000409027825 */ /* 0x044fe200078e0202 */
[----:B------:R-:W-:-:S13]  /*00c0*/  ISETP.GE.AND P0, PT, R9, 0x8, PT ;  /* 0x000000080900780c */ /* 0x000fda0003f06270 */
[----:B------:R-:W2:Y:S01]  /*00d0*/  @!P0 LDG.E R11, desc[UR4][R2.64] ;  /* 0x00000004020b8981 */ /* 0x000ea2000c1e1900 */
[----:B------:R-:W-:-:S04]  /*00e0*/  LOP3.LUT P0, RZ, R8, 0x18, RZ, 0xc0, !PT ;  /* 0x0000001808ff7812 */ /* 0x000fc8000780c0ff */
[C---:B------:R-:W-:Y:S01]  /*00f0*/  ISETP.LT.AND P0, PT, R9.reuse, 0x8, !P0 ;  /* 0x000000080900780c */ /* 0x040fe20004701270 */
[----:B-----5:R-:W-:Y:S01]  /*0100*/  IMAD.WIDE R6, R9, 0x4, R6 ;  /* 0x0000000409067825 */ /* 0x020fe200078e0206 */
[----:B--2---:R-:W-:-:S13]  /*0110*/  FSETP.GT.AND P1, PT, R11, RZ, PT ;  /* 0x000000ff0b00720b */ /* 0x004fda0003f24000 */
[----:B----4-:R-:W-:Y:S01]  /*0120*/  @!P1 FMUL R11, R4, R11 ;  /* 0x0000000b040b9220 */ /* 0x010fe20000400000 */
[----:B------:R-:W-:Y:S06]  /*0130*/  @!P0 EXIT ;  /* 0x000000000000894d */ /* 0x000fec0003800000 */
[----:B------:R-:W-:Y:S01]  /*0140*/  STG.E desc[UR4][R6.64], R11 ;  /* 0x0000000b06007986 */ /* 0x000fe2000c101904 */
[----:B------:R-:W-:Y:S05]  /*0150*/  EXIT ;  /* 0x000000000000794d */ /* 0x000fea0003800000 */
.L_x_0:
[----:B------:R-:W-:-:S00]  /*0160*/  BRA `(.L_x_0) ;  /* 0xfffffffc00fc7947 */ /* 0x000fc0000383ffff */
[----:B------:R-:W-:-:S00]  /*0170*/  NOP ;  /* 0x0000000000007918 */ /* 0x000fc00000000000 */
        /* <DEDUP_REMOVED lines=8> */
.L_x_1:


//--------------------- .nv.constant0.triton_poi_fused__prelu_kernel_13 --------------------------
	.section	.nv.constant0.triton_poi_fused__prelu_kernel_13,"a",@progbits
	.sectionflags	@""
	.align	4
.nv.constant0.triton_poi_fused__prelu_kernel_13:
	.zero		556
